	.headerflags	@"EF_CUDA_TEXMODE_UNIFIED EF_CUDA_64BIT_ADDRESS EF_CUDA_ACCELERATORS EF_CUDA_SM90 EF_CUDA_VIRTUAL_SM(EF_CUDA_SM90)"
	.elftype	@"ET_EXEC"


//--------------------- .nv.info                  --------------------------
	.section	.nv.info,"",@"SHT_CUDA_INFO"
	.align	4


	//----- nvinfo : EIATTR_REGCOUNT
	.align		4
        /*0000*/ 	.byte	0x04, 0x2f
        /*0002*/ 	.short	(.L_3 - .L_2)
	.align		4
.L_2:
        /*0004*/ 	.word	index@(triton_poi_fused__native_batch_norm_legit_no_training_11)
        /*0008*/ 	.word	0x00000012


	//----- nvinfo : EIATTR_MIN_STACK_SIZE
	.align		4
.L_3:
        /*000c*/ 	.byte	0x04, 0x12
        /*000e*/ 	.short	(.L_5 - .L_4)
	.align		4
.L_4:
        /*0010*/ 	.word	index@(triton_poi_fused__native_batch_norm_legit_no_training_11)
        /*0014*/ 	.word	0x00000000


	//----- nvinfo : EIATTR_FRAME_SIZE
	.align		4
.L_5:
        /*0018*/ 	.byte	0x04, 0x11
        /*001a*/ 	.short	(.L_7 - .L_6)
	.align		4
.L_6:
        /*001c*/ 	.word	index@(triton_poi_fused__native_batch_norm_legit_no_training_11)
        /*0020*/ 	.word	0x00000000


	//----- nvinfo : EIATTR_MIN_STACK_SIZE
	.align		4
.L_7:
        /*0024*/ 	.byte	0x04, 0x12
        /*0026*/ 	.short	(.L_9 - .L_8)
	.align		4
.L_8:
        /*0028*/ 	.word	index@(triton_poi_fused__native_batch_norm_legit_no_training_11)
        /*002c*/ 	.word	0x00000000
.L_9:


//--------------------- .nv.info.triton_poi_fused__native_batch_norm_legit_no_training_11 --------------------------
	.section	.nv.info.triton_poi_fused__native_batch_norm_legit_no_training_11,"",@"SHT_CUDA_INFO"
	.sectionflags	@""
	.align	4


	//----- nvinfo : EIATTR_CUDA_API_VERSION
	.align		4
        /*0000*/ 	.byte	0x04, 0x37
        /*0002*/ 	.short	(.L_11 - .L_10)
.L_10:
        /*0004*/ 	.word	0x0000007c


	//----- nvinfo : EIATTR_KPARAM_INFO
	.align		4
.L_11:
        /*0008*/ 	.byte	0x04, 0x17
        /*000a*/ 	.short	(.L_13 - .L_12)
.L_12:
        /*000c*/ 	.word	0x00000000
        /*0010*/ 	.short	0x0006
        /*0012*/ 	.short	0x0030
        /*0014*/ 	.byte	0x00, 0xf0, 0x11, 0x00


	//----- nvinfo : EIATTR_KPARAM_INFO
	.align		4
.L_13:
        /*0018*/ 	.byte	0x04, 0x17
        /*001a*/ 	.short	(.L_15 - .L_14)
.L_14:
        /*001c*/ 	.word	0x00000000
        /*0020*/ 	.short	0x0005
        /*0022*/ 	.short	0x0028
        /*0024*/ 	.byte	0x00, 0xf4, 0x21, 0x00


	//----- nvinfo : EIATTR_KPARAM_INFO
	.align		4
.L_15:
        /*0028*/ 	.byte	0x04, 0x17
        /*002a*/ 	.short	(.L_17 - .L_16)
.L_16:
        /*002c*/ 	.word	0x00000000
        /*0030*/ 	.short	0x0004
        /*0032*/ 	.short	0x0020
        /*0034*/ 	.byte	0x00, 0xf4, 0x21, 0x00


	//----- nvinfo : EIATTR_KPARAM_INFO
	.align		4
.L_17:
        /*0038*/ 	.byte	0x04, 0x17
        /*003a*/ 	.short	(.L_19 - .L_18)
.L_18:
        /*003c*/ 	.word	0x00000000
        /*0040*/ 	.short	0x0003
        /*0042*/ 	.short	0x0018
        /*0044*/ 	.byte	0x00, 0xf4, 0x21, 0x00


	//----- nvinfo : EIATTR_KPARAM_INFO
	.align		4
.L_19:
        /*0048*/ 	.byte	0x04, 0x17
        /*004a*/ 	.short	(.L_21 - .L_20)
.L_20:
        /*004c*/ 	.word	0x00000000
        /*0050*/ 	.short	0x0002
        /*0052*/ 	.short	0x0010
        /*0054*/ 	.byte	0x00, 0xf4, 0x21, 0x00


	//----- nvinfo : EIATTR_KPARAM_INFO
	.align		4
.L_21:
        /*0058*/ 	.byte	0x04, 0x17
        /*005a*/ 	.short	(.L_23 - .L_22)
.L_22:
        /*005c*/ 	.word	0x00000000
        /*0060*/ 	.short	0x0001
        /*0062*/ 	.short	0x0008
        /*0064*/ 	.byte	0x00, 0xf4, 0x21, 0x00


	//----- nvinfo : EIATTR_KPARAM_INFO
	.align		4
.L_23:
        /*0068*/ 	.byte	0x04, 0x17
        /*006a*/ 	.short	(.L_25 - .L_24)
.L_24:
        /*006c*/ 	.word	0x00000000
        /*0070*/ 	.short	0x0000
        /*0072*/ 	.short	0x0000
        /*0074*/ 	.byte	0x00, 0xf4, 0x21, 0x00


	//----- nvinfo : EIATTR_SPARSE_MMA_MASK
	.align		4
.L_25:
        /*0078*/ 	.byte	0x03, 0x50
        /*007a*/ 	.short	0x0000


	//----- nvinfo : EIATTR_MAXREG_COUNT
	.align		4
        /*007c*/ 	.byte	0x03, 0x1b
        /*007e*/ 	.short	0x00ff


	//----- nvinfo : EIATTR_EXIT_INSTR_OFFSETS
	.align		4
        /*0080*/ 	.byte	0x04, 0x1c
        /*0082*/ 	.short	(.L_27 - .L_26)


	//   ....[0]....
.L_26:
        /*0084*/ 	.word	0x00000390


	//----- nvinfo : EIATTR_REQNTID
	.align		4
.L_27:
        /*0088*/ 	.byte	0x04, 0x10
        /*008a*/ 	.short	(.L_29 - .L_28)
.L_28:
        /*008c*/ 	.word	0x00000100
        /*0090*/ 	.word	0x00000001
        /*0094*/ 	.word	0x00000001


	//----- nvinfo : EIATTR_CBANK_PARAM_SIZE
	.align		4
.L_29:
        /*0098*/ 	.byte	0x03, 0x19
        /*009a*/ 	.short	0x0034


	//----- nvinfo : EIATTR_PARAM_CBANK
	.align		4
        /*009c*/ 	.byte	0x04, 0x0a
        /*009e*/ 	.short	(.L_31 - .L_30)
	.align		4
.L_30:
        /*00a0*/ 	.word	index@(.nv.constant0.triton_poi_fused__native_batch_norm_legit_no_training_11)
        /*00a4*/ 	.short	0x0210
        /*00a6*/ 	.short	0x0034


	//----- nvinfo : EIATTR_SW_WAR
	.align		4
.L_31:
        /*00a8*/ 	.byte	0x04, 0x36
        /*00aa*/ 	.short	(.L_33 - .L_32)
.L_32:
        /*00ac*/ 	.word	0x00000008
.L_33:


//--------------------- .nv.callgraph             --------------------------
	.section	.nv.callgraph,"",@"SHT_CUDA_CALLGRAPH"
	.align	4
	.sectionentsize	8
	.align		4
        /*0000*/ 	.word	0x00000000
	.align		4
        /*0004*/ 	.word	0xffffffff
	.align		4
        /*0008*/ 	.word	0x00000000
	.align		4
        /*000c*/ 	.word	0xfffffffe
	.align		4
        /*0010*/ 	.word	0x00000000
	.align		4
        /*0014*/ 	.word	0xfffffffd
	.align		4
        /*0018*/ 	.word	0x00000000
	.align		4
        /*001c*/ 	.word	0xfffffffc


//--------------------- .nv.constant4             --------------------------
	.section	.nv.constant4,"a",@progbits
	.align	8
	.align		8
.nv.constant4:
        /*0000*/ 	.dword	_$_str
	.align		8
        /*0008*/ 	.dword	_$_str_$_2


//--------------------- .text.triton_poi_fused__native_batch_norm_legit_no_training_11 --------------------------
	.section	.text.triton_poi_fused__native_batch_norm_legit_no_training_11,"ax",@progbits
	.align	128
        .global         triton_poi_fused__native_batch_norm_legit_no_training_11
        .type           triton_poi_fused__native_batch_norm_legit_no_training_11,@function
        .size           triton_poi_fused__native_batch_norm_legit_no_training_11,(.L_x_1 - triton_poi_fused__native_batch_norm_legit_no_training_11)
        .other          triton_poi_fused__native_batch_norm_legit_no_training_11,@"STO_CUDA_ENTRY STV_DEFAULT"
triton_poi_fused__native_batch_norm_legit_no_training_11:
.text.triton_poi_fused__native_batch_norm_legit_no_training_11:
[----:B------:R-:W-:Y:S01]  /*0000*/  LDC R1, c[0x0][0x28] ;  /* 0x00000a00ff017b82 */ /* 0x000fe20000000800 */
[----:B------:R-:W1:Y:S07]  /*0010*/  S2R R0, SR_TID.X ;  /* 0x0000000000007919 */ /* 0x000e6e0000002100 */
[----:B------:R-:W2:Y:S01]  /*0020*/  LDC.64 R2, c[0x0][0x220] ;  /* 0x00008800ff027b82 */ /* 0x000ea20000000a00 */
[----:B------:R-:W-:Y:S01]  /*0030*/  ULDC.64 UR4, c[0x0][0x208] ;  /* 0x0000820000047ab9 */ /* 0x000fe20000000a00 */
[----:B------:R-:W3:Y:S06]  /*0040*/  S2R R7, SR_CTAID.X ;  /* 0x0000000000077919 */ /* 0x000eec0000002500 */
[----:B------:R-:W4:Y:S08]  /*0050*/  LDC.64 R8, c[0x0][0x228] ;  /* 0x00008a00ff087b82 */ /* 0x000f300000000a00 */
[----:B------:R-:W5:Y:S01]  /*0060*/  LDC.64 R10, c[0x0][0x230] ;  /* 0x00008c00ff0a7b82 */ /* 0x000f620000000a00 */
[----:B-1----:R-:W-:-:S02]  /*0070*/  SHF.L.U32 R0, R0, 0x1, RZ ;  /* 0x0000000100007819 */ /* 0x002fc400000006ff */
[----:B---3--:R-:W-:Y:S02]  /*0080*/  SHF.R.S32.HI R5, RZ, 0x16, R7 ;  /* 0x00000016ff057819 */ /* 0x008fe40000011407 */
[----:B------:R-:W-:Y:S02]  /*0090*/  LOP3.LUT R0, R0, 0x1fe, RZ, 0xc0, !PT ;  /* 0x000001fe00007812 */ /* 0x000fe400078ec0ff */
[----:B------:R-:W-:Y:S02]  /*00a0*/  SGXT R5, R5, 0x1 ;  /* 0x000000010505781a */ /* 0x000fe40000000200 */
[----:B------:R-:W-:Y:S02]  /*00b0*/  LEA R0, R7, R0, 0x9 ;  /* 0x0000000007007211 */ /* 0x000fe400078e48ff */
[----:B------:R-:W1:Y:S02]  /*00c0*/  LDC.64 R6, c[0x0][0x218] ;  /* 0x00008600ff067b82 */ /* 0x000e640000000a00 */
[----:B------:R-:W-:-:S04]  /*00d0*/  LEA.HI R5, R5, R0, RZ, 0x5 ;  /* 0x0000000005057211 */ /* 0x000fc800078f28ff */
[----:B------:R-:W-:-:S04]  /*00e0*/  LOP3.LUT R5, R5, 0xffffffe0, RZ, 0xc0, !PT ;  /* 0xffffffe005057812 */ /* 0x000fc800078ec0ff */
[----:B------:R-:W-:Y:S02]  /*00f0*/  IADD3 R13, R0, -R5, RZ ;  /* 0x80000005000d7210 */ /* 0x000fe40007ffe0ff */
[----:B------:R-:W3:Y:S03]  /*0100*/  LDC.64 R4, c[0x0][0x210] ;  /* 0x00008400ff047b82 */ /* 0x000ee60000000a00 */
[----:B--2---:R-:W-:-:S06]  /*0110*/  IMAD.WIDE R2, R13, 0x4, R2 ;  /* 0x000000040d027825 */ /* 0x004fcc00078e0202 */
[----:B------:R-:W2:Y:S01]  /*0120*/  LDG.E.EL.64 R2, desc[UR4][R2.64] ;  /* 0x0000000402027981 */ /* 0x000ea2000c2e1b00 */
[----:B-1----:R-:W-:-:S06]  /*0130*/  IMAD.WIDE R6, R13, 0x4, R6 ;  /* 0x000000040d067825 */ /* 0x002fcc00078e0206 */
[----:B------:R-:W2:Y:S01]  /*0140*/  LDG.E.EL.64 R6, desc[UR4][R6.64] ;  /* 0x0000000406067981 */ /* 0x000ea2000c2e1b00 */
[----:B---3--:R-:W-:-:S06]  /*0150*/  IMAD.WIDE R4, R0, 0x4, R4 ;  /* 0x0000000400047825 */ /* 0x008fcc00078e0204 */
[----:B------:R-:W3:Y:S01]  /*0160*/  LDG.E.64 R4, desc[UR4][R4.64] ;  /* 0x0000000404047981 */ /* 0x000ee2000c1e1b00 */
[----:B----4-:R-:W-:-:S04]  /*0170*/  IMAD.WIDE R8, R13, 0x4, R8 ;  /* 0x000000040d087825 */ /* 0x010fc800078e0208 */
[----:B-----5:R-:W-:Y:S02]  /*0180*/  IMAD.WIDE R10, R13, 0x4, R10 ;  /* 0x000000040d0a7825 */ /* 0x020fe400078e020a */
[----:B------:R-:W4:Y:S04]  /*0190*/  LDG.E.EL.64 R8, desc[UR4][R8.64] ;  /* 0x0000000408087981 */ /* 0x000f28000c2e1b00 */
[----:B------:R-:W4:Y:S01]  /*01a0*/  LDG.E.EL.64 R10, desc[UR4][R10.64] ;  /* 0x000000040a0a7981 */ /* 0x000f22000c2e1b00 */
[----:B------:R-:W-:Y:S01]  /*01b0*/  HFMA2.MMA R15, -RZ, RZ, 1.625, 0 ;  /* 0x3e800000ff0f7435 */ /* 0x000fe200000001ff */
[----:B--2---:R-:W-:Y:S01]  /*01c0*/  FADD R2, R2, 9.9999997473787516356e-06 ;  /* 0x3727c5ac02027421 */ /* 0x004fe20000000000 */
[----:B------:R-:W-:-:S03]  /*01d0*/  FADD R12, R3, 9.9999997473787516356e-06 ;  /* 0x3727c5ac030c7421 */ /* 0x000fc60000000000 */
[----:B------:R1:W2:Y:S08]  /*01e0*/  MUFU.SQRT R13, R2 ;  /* 0x00000002000d7308 */ /* 0x0002b00000002000 */
[----:B------:R-:W5:Y:S01]  /*01f0*/  MUFU.SQRT R14, R12 ;  /* 0x0000000c000e7308 */ /* 0x000f620000002000 */
[----:B-1----:R-:W1:Y:S01]  /*0200*/  LDC.64 R2, c[0x0][0x238] ;  /* 0x00008e00ff027b82 */ /* 0x002e620000000a00 */
[----:B--2---:R-:W-:-:S02]  /*0210*/  FSETP.GT.AND P0, PT, R13, 8.50705917302346158658e+37, PT ;  /* 0x7e8000000d00780b */ /* 0x004fc40003f04000 */
[----:B------:R-:W-:Y:S02]  /*0220*/  FSETP.GEU.AND P2, PT, R13, 1.175494350822287508e-38, PT ;  /* 0x008000000d00780b */ /* 0x000fe40003f4e000 */
[C---:B-----5:R-:W-:Y:S02]  /*0230*/  FSETP.GT.AND P1, PT, R14.reuse, 8.50705917302346158658e+37, PT ;  /* 0x7e8000000e00780b */ /* 0x060fe40003f24000 */
[----:B------:R-:W-:-:S07]  /*0240*/  FSETP.GEU.AND P3, PT, R14, 1.175494350822287508e-38, PT ;  /* 0x008000000e00780b */ /* 0x000fce0003f6e000 */
[----:B------:R-:W-:-:S04]  /*0250*/  @P0 FMUL R13, R13, 0.25 ;  /* 0x3e8000000d0d0820 */ /* 0x000fc80000400000 */
[----:B------:R-:W-:Y:S01]  /*0260*/  @!P2 FMUL R13, R13, 16777216 ;  /* 0x4b8000000d0da820 */ /* 0x000fe20000400000 */
[----:B------:R-:W-:-:S04]  /*0270*/  @P1 FMUL R14, R14, 0.25 ;  /* 0x3e8000000e0e1820 */ /* 0x000fc80000400000 */
[----:B------:R-:W-:Y:S01]  /*0280*/  @!P3 FMUL R14, R14, 16777216 ;  /* 0x4b8000000e0eb820 */ /* 0x000fe20000400000 */
[----:B------:R-:W2:Y:S01]  /*0290*/  MUFU.RCP R13, R13 ;  /* 0x0000000d000d7308 */ /* 0x000ea20000001000 */
[----:B------:R-:W-:-:S07]  /*02a0*/  FSEL R12, R15, 1, P0 ;  /* 0x3f8000000f0c7808 */ /* 0x000fce0000000000 */
[----:B------:R-:W5:Y:S01]  /*02b0*/  MUFU.RCP R14, R14 ;  /* 0x0000000e000e7308 */ /* 0x000f620000001000 */
[----:B------:R-:W-:Y:S01]  /*02c0*/  FSEL R15, R15, 1, P1 ;  /* 0x3f8000000f0f7808 */ /* 0x000fe20000800000 */
[----:B------:R-:W-:Y:S01]  /*02d0*/  @!P2 FMUL R12, R12, 16777216 ;  /* 0x4b8000000c0ca820 */ /* 0x000fe20000400000 */
[----:B---3--:R-:W-:-:S03]  /*02e0*/  FADD R4, R4, -R6 ;  /* 0x8000000604047221 */ /* 0x008fc60000000000 */
[----:B------:R-:W-:Y:S01]  /*02f0*/  @!P3 FMUL R15, R15, 16777216 ;  /* 0x4b8000000f0fb820 */ /* 0x000fe20000400000 */
[----:B------:R-:W-:Y:S01]  /*0300*/  FADD R5, R5, -R7 ;  /* 0x8000000705057221 */ /* 0x000fe20000000000 */
[----:B--2---:R-:W-:Y:S02]  /*0310*/  FMUL R13, R13, R12 ;  /* 0x0000000c0d0d7220 */ /* 0x004fe40000400000 */
[----:B-----5:R-:W-:Y:S02]  /*0320*/  FMUL R6, R14, R15 ;  /* 0x0000000f0e067220 */ /* 0x020fe40000400000 */
[----:B------:R-:W-:Y:S02]  /*0330*/  FMUL R13, R4, R13 ;  /* 0x0000000d040d7220 */ /* 0x000fe40000400000 */
[----:B------:R-:W-:Y:S01]  /*0340*/  FMUL R6, R5, R6 ;  /* 0x0000000605067220 */ /* 0x000fe20000400000 */
[----:B-1----:R-:W-:-:S04]  /*0350*/  IMAD.WIDE R2, R0, 0x4, R2 ;  /* 0x0000000400027825 */ /* 0x002fc800078e0202 */
[----:B----4-:R-:W-:Y:S01]  /*0360*/  FFMA R8, R8, R13, R10 ;  /* 0x0000000d08087223 */ /* 0x010fe2000000000a */
[----:B------:R-:W-:-:S05]  /*0370*/  FFMA R9, R9, R6, R11 ;  /* 0x0000000609097223 */ /* 0x000fca000000000b */
[----:B------:R-:W-:Y:S01]  /*0380*/  STG.E.64 desc[UR4][R2.64], R8 ;  /* 0x0000000802007986 */ /* 0x000fe2000c101b04 */
[----:B------:R-:W-:Y:S05]  /*0390*/  EXIT ;  /* 0x000000000000794d */ /* 0x000fea0003800000 */
.L_x_0:
[----:B------:R-:W-:-:S00]  /*03a0*/  BRA `(.L_x_0) ;  /* 0xfffffffc00fc7947 */ /* 0x000fc0000383ffff */
[----:B------:R-:W-:-:S00]  /*03b0*/  NOP ;  /* 0x0000000000007918 */ /* 0x000fc00000000000 */
        /* <DEDUP_REMOVED lines=12> */
.L_x_1:


//--------------------- .nv.global.init           --------------------------
	.section	.nv.global.init,"aw",@progbits
.nv.global.init:
	.type		_$_str,@object
	.size		_$_str,(_$_str_$_2 - _$_str)
_$_str:
        /*0000*/ 	.byte	0x5f, 0x5f, 0x43, 0x55, 0x44, 0x41, 0x5f, 0x46, 0x54, 0x5a, 0x00
	.type		_$_str_$_2,@object
	.size		_$_str_$_2,(.L_1 - _$_str_$_2)
_$_str_$_2:
        /*000b*/ 	.byte	0x5f, 0x5f, 0x43, 0x55, 0x44, 0x41, 0x5f, 0x50, 0x52, 0x45, 0x43, 0x5f, 0x53, 0x51, 0x52, 0x54
        /*001b*/ 	.byte	0x00
.L_1:


//--------------------- .nv.constant0.triton_poi_fused__native_batch_norm_legit_no_training_11 --------------------------
	.section	.nv.constant0.triton_poi_fused__native_batch_norm_legit_no_training_11,"a",@progbits
	.sectionflags	@""
	.align	4
.nv.constant0.triton_poi_fused__native_batch_norm_legit_no_training_11:
	.zero		580
